//
// Generated by NVIDIA NVVM Compiler
//
// Compiler Build ID: CL-36424714
// Cuda compilation tools, release 13.0, V13.0.88
// Based on NVVM 20.0.0
//

.version 9.0
.target sm_100
.address_size 64

	// .globl	_Z3rmsPKfPfii
.extern .shared .align 16 .b8 smem[];

.visible .entry _Z3rmsPKfPfii(
	.param .u64 .ptr .align 1 _Z3rmsPKfPfii_param_0,
	.param .u64 .ptr .align 1 _Z3rmsPKfPfii_param_1,
	.param .u32 _Z3rmsPKfPfii_param_2,
	.param .u32 _Z3rmsPKfPfii_param_3
)
{
	.reg .pred 	%p<9>;
	.reg .b32 	%r<25>;
	.reg .b32 	%f<19>;
	.reg .b64 	%rd<10>;
	.reg .b64 	%fd<3>;

	ld.param.u64 	%rd4, [_Z3rmsPKfPfii_param_0];
	ld.param.u64 	%rd3, [_Z3rmsPKfPfii_param_1];
	ld.param.u32 	%r15, [_Z3rmsPKfPfii_param_2];
	ld.param.u32 	%r14, [_Z3rmsPKfPfii_param_3];
	cvta.to.global.u64 	%rd1, %rd4;
	mov.u32 	%r1, %ctaid.x;
	mov.u32 	%r24, %tid.x;
	setp.ge.s32 	%p1, %r1, %r15;
	@%p1 bra 	$L__BB0_12;
	setp.ge.s32 	%p2, %r24, %r14;
	mov.f32 	%f18, 0f00000000;
	@%p2 bra 	$L__BB0_4;
	mul.lo.s32 	%r3, %r14, %r1;
	mov.f32 	%f18, 0f00000000;
	mov.u32 	%r4, %ntid.x;
	mov.u32 	%r22, %r24;
$L__BB0_3:
	add.s32 	%r16, %r22, %r3;
	mul.wide.s32 	%rd5, %r16, 4;
	add.s64 	%rd6, %rd1, %rd5;
	ld.global.f32 	%f7, [%rd6];
	fma.rn.f32 	%f18, %f7, %f7, %f18;
	add.s32 	%r22, %r22, %r4;
	setp.lt.s32 	%p3, %r22, %r14;
	@%p3 bra 	$L__BB0_3;
$L__BB0_4:
	shl.b32 	%r17, %r24, 2;
	mov.u32 	%r18, smem;
	add.s32 	%r7, %r18, %r17;
	st.shared.f32 	[%r7], %f18;
	bar.sync 	0;
	mov.u32 	%r8, %ntid.x;
	setp.lt.u32 	%p4, %r8, 2;
	@%p4 bra 	$L__BB0_9;
	mov.u32 	%r23, %r8;
$L__BB0_6:
	shr.u32 	%r10, %r23, 1;
	setp.ge.u32 	%p5, %r24, %r10;
	@%p5 bra 	$L__BB0_8;
	shl.b32 	%r19, %r10, 2;
	add.s32 	%r20, %r7, %r19;
	ld.shared.f32 	%f8, [%r20];
	ld.shared.f32 	%f9, [%r7];
	add.f32 	%f10, %f8, %f9;
	st.shared.f32 	[%r7], %f10;
$L__BB0_8:
	bar.sync 	0;
	setp.gt.u32 	%p6, %r23, 3;
	mov.u32 	%r23, %r10;
	@%p6 bra 	$L__BB0_6;
$L__BB0_9:
	setp.ge.s32 	%p7, %r24, %r14;
	@%p7 bra 	$L__BB0_12;
	ld.shared.f32 	%f11, [smem];
	mul.lo.s32 	%r11, %r14, %r1;
	cvta.to.global.u64 	%rd2, %rd3;
	cvt.rn.f32.s32 	%f12, %r14;
	div.rn.f32 	%f13, %f11, %f12;
	cvt.f64.f32 	%fd1, %f13;
	add.f64 	%fd2, %fd1, 0d3EE4F8B588E368F1;
	cvt.rn.f32.f64 	%f14, %fd2;
	sqrt.rn.f32 	%f4, %f14;
$L__BB0_11:
	add.s32 	%r21, %r24, %r11;
	mul.wide.s32 	%rd7, %r21, 4;
	add.s64 	%rd8, %rd1, %rd7;
	ld.global.f32 	%f15, [%rd8];
	div.rn.f32 	%f16, %f15, %f4;
	add.s64 	%rd9, %rd2, %rd7;
	st.global.f32 	[%rd9], %f16;
	add.s32 	%r24, %r24, %r8;
	setp.lt.s32 	%p8, %r24, %r14;
	@%p8 bra 	$L__BB0_11;
$L__BB0_12:
	ret;

}


// ===== COMPILED SASS (sm_100) =====

	.target	sm_100

	.elftype	@"ET_EXEC"


//--------------------- .note.nv.tkinfo           --------------------------
	.section	.note.nv.tkinfo,"",@"SHT_NOTE"
	.sectionflags	@"SHF_NOTE_NV_TKINFO"
	.tkinfo
        /*0018*/ 	.word	0x00000002
        /*0030*/ 	.string	""
        /*0030*/ 	.string	"ptxas"
        /*0030*/ 	.string	"Cuda compilation tools, release 13.0, V13.0.88"
        /*0030*/ 	.string	"Build cuda_13.0.r13.0/compiler.36424714_0"
        /*0030*/ 	.string	"-arch sm_100 -m 64 "



//--------------------- .note.nv.cuinfo           --------------------------
	.section	.note.nv.cuinfo,"",@"SHT_NOTE"
	.sectionflags	@"SHF_NOTE_NV_CUINFO"
        /*0018*/ 	.short	0x0002
        /*001a*/ 	.short	0x0064
        /*001c*/ 	.short	0x0082
	.zero		2


//--------------------- .nv.info                  --------------------------
	.section	.nv.info,"",@"SHT_CUDA_INFO"
	.align	4


	//----- nvinfo : EIATTR_REGCOUNT
	.align		4
        /*0000*/ 	.byte	0x04, 0x2f
        /*0002*/ 	.short	(.L_1 - .L_0)
	.align		4
.L_0:
        /*0004*/ 	.word	index@(_Z3rmsPKfPfii)
        /*0008*/ 	.word	0x00000015


	//----- nvinfo : EIATTR_FRAME_SIZE
	.align		4
.L_1:
        /*000c*/ 	.byte	0x04, 0x11
        /*000e*/ 	.short	(.L_3 - .L_2)
	.align		4
.L_2:
        /*0010*/ 	.word	index@($__internal_1_$__cuda_sm3x_div_rn_noftz_f32_slowpath)
        /*0014*/ 	.word	0x00000000


	//----- nvinfo : EIATTR_FRAME_SIZE
	.align		4
.L_3:
        /*0018*/ 	.byte	0x04, 0x11
        /*001a*/ 	.short	(.L_5 - .L_4)
	.align		4
.L_4:
        /*001c*/ 	.word	index@($__internal_0_$__cuda_sm20_sqrt_rn_f32_slowpath)
        /*0020*/ 	.word	0x00000000


	//----- nvinfo : EIATTR_FRAME_SIZE
	.align		4
.L_5:
        /*0024*/ 	.byte	0x04, 0x11
        /*0026*/ 	.short	(.L_7 - .L_6)
	.align		4
.L_6:
        /*0028*/ 	.word	index@(_Z3rmsPKfPfii)
        /*002c*/ 	.word	0x00000000


	//----- nvinfo : EIATTR_MIN_STACK_SIZE
	.align		4
.L_7:
        /*0030*/ 	.byte	0x04, 0x12
        /*0032*/ 	.short	(.L_9 - .L_8)
	.align		4
.L_8:
        /*0034*/ 	.word	index@(_Z3rmsPKfPfii)
        /*0038*/ 	.word	0x00000000
.L_9:


//--------------------- .nv.compat                --------------------------
	.section	.nv.compat,"",@"SHT_CUDA_COMPAT_INFO"
	.align	4
        /*0000*/ 	.byte	0x02, 0x09, 0x00, 0x00, 0x02, 0x02, 0x01, 0x00, 0x02, 0x05, 0x05, 0x00, 0x03, 0x07, 0x01, 0x01
        /*0010*/ 	.byte	0x02, 0x03, 0x00, 0x00, 0x02, 0x06, 0x01, 0x00, 0x04, 0x0b, 0x08, 0x00, 0x01, 0x00, 0x00, 0x00
        /*0020*/ 	.byte	0x00, 0x00, 0x00, 0x00


//--------------------- .nv.info._Z3rmsPKfPfii    --------------------------
	.section	.nv.info._Z3rmsPKfPfii,"",@"SHT_CUDA_INFO"
	.sectionflags	@""
	.align	4


	//----- nvinfo : EIATTR_CUDA_API_VERSION
	.align		4
        /*0000*/ 	.byte	0x04, 0x37
        /*0002*/ 	.short	(.L_11 - .L_10)
.L_10:
        /*0004*/ 	.word	0x00000082


	//----- nvinfo : EIATTR_KPARAM_INFO
	.align		4
.L_11:
        /*0008*/ 	.byte	0x04, 0x17
        /*000a*/ 	.short	(.L_13 - .L_12)
.L_12:
        /*000c*/ 	.word	0x00000000
        /*0010*/ 	.short	0x0003
        /*0012*/ 	.short	0x0014
        /*0014*/ 	.byte	0x00, 0xf0, 0x11, 0x00


	//----- nvinfo : EIATTR_KPARAM_INFO
	.align		4
.L_13:
        /*0018*/ 	.byte	0x04, 0x17
        /*001a*/ 	.short	(.L_15 - .L_14)
.L_14:
        /*001c*/ 	.word	0x00000000
        /*0020*/ 	.short	0x0002
        /*0022*/ 	.short	0x0010
        /*0024*/ 	.byte	0x00, 0xf0, 0x11, 0x00


	//----- nvinfo : EIATTR_KPARAM_INFO
	.align		4
.L_15:
        /*0028*/ 	.byte	0x04, 0x17
        /*002a*/ 	.short	(.L_17 - .L_16)
.L_16:
        /*002c*/ 	.word	0x00000000
        /*0030*/ 	.short	0x0001
        /*0032*/ 	.short	0x0008
        /*0034*/ 	.byte	0x00, 0xf5, 0x21, 0x00


	//----- nvinfo : EIATTR_KPARAM_INFO
	.align		4
.L_17:
        /*0038*/ 	.byte	0x04, 0x17
        /*003a*/ 	.short	(.L_19 - .L_18)
.L_18:
        /*003c*/ 	.word	0x00000000
        /*0040*/ 	.short	0x0000
        /*0042*/ 	.short	0x0000
        /*0044*/ 	.byte	0x00, 0xf5, 0x21, 0x00


	//----- nvinfo : EIATTR_SPARSE_MMA_MASK
	.align		4
.L_19:
        /*0048*/ 	.byte	0x03, 0x50
        /*004a*/ 	.short	0x0000


	//----- nvinfo : EIATTR_MAXREG_COUNT
	.align		4
        /*004c*/ 	.byte	0x03, 0x1b
        /*004e*/ 	.short	0x00ff


	//----- nvinfo : EIATTR_NUM_BARRIERS
	.align		4
        /*0050*/ 	.byte	0x02, 0x4c
        /*0052*/ 	.byte	0x01
	.zero		1


	//----- nvinfo : EIATTR_MERCURY_ISA_VERSION
	.align		4
        /*0054*/ 	.byte	0x03, 0x5f
        /*0056*/ 	.short	0x0101


	//----- nvinfo : EIATTR_VRC_CTA_INIT_COUNT
	.align		4
        /*0058*/ 	.byte	0x02, 0x4a
	.zero		1
	.zero		1


	//----- nvinfo : EIATTR_EXIT_INSTR_OFFSETS
	.align		4
        /*005c*/ 	.byte	0x04, 0x1c
        /*005e*/ 	.short	(.L_21 - .L_20)


	//   ....[0]....
.L_20:
        /*0060*/ 	.word	0x00000040


	//   ....[1]....
        /*0064*/ 	.word	0x000002f0


	//   ....[2]....
        /*0068*/ 	.word	0x000006b0


	//----- nvinfo : EIATTR_CRS_STACK_SIZE
	.align		4
.L_21:
        /*006c*/ 	.byte	0x04, 0x1e
        /*006e*/ 	.short	(.L_23 - .L_22)
.L_22:
        /*0070*/ 	.word	0x00000000


	//----- nvinfo : EIATTR_CBANK_PARAM_SIZE
	.align		4
.L_23:
        /*0074*/ 	.byte	0x03, 0x19
        /*0076*/ 	.short	0x0018


	//----- nvinfo : EIATTR_PARAM_CBANK
	.align		4
        /*0078*/ 	.byte	0x04, 0x0a
        /*007a*/ 	.short	(.L_25 - .L_24)
	.align		4
.L_24:
        /*007c*/ 	.word	index@(.nv.constant0._Z3rmsPKfPfii)
        /*0080*/ 	.short	0x0380
        /*0082*/ 	.short	0x0018


	//----- nvinfo : EIATTR_SW_WAR
	.align		4
.L_25:
        /*0084*/ 	.byte	0x04, 0x36
        /*0086*/ 	.short	(.L_27 - .L_26)
.L_26:
        /*0088*/ 	.word	0x00000008
.L_27:


//--------------------- .nv.callgraph             --------------------------
	.section	.nv.callgraph,"",@"SHT_CUDA_CALLGRAPH"
	.align	4
	.sectionentsize	8
	.align		4
        /*0000*/ 	.word	0x00000000
	.align		4
        /*0004*/ 	.word	0xffffffff
	.align		4
        /*0008*/ 	.word	0x00000000
	.align		4
        /*000c*/ 	.word	0xfffffffe
	.align		4
        /*0010*/ 	.word	0x00000000
	.align		4
        /*0014*/ 	.word	0xfffffffd
	.align		4
        /*0018*/ 	.word	0x00000000
	.align		4
        /*001c*/ 	.word	0xfffffffc


//--------------------- .text._Z3rmsPKfPfii       --------------------------
	.section	.text._Z3rmsPKfPfii,"ax",@progbits
	.align	128
        .global         _Z3rmsPKfPfii
        .type           _Z3rmsPKfPfii,@function
        .size           _Z3rmsPKfPfii,(.L_x_25 - _Z3rmsPKfPfii)
        .other          _Z3rmsPKfPfii,@"STO_CUDA_ENTRY STV_DEFAULT"
_Z3rmsPKfPfii:
.text._Z3rmsPKfPfii:
[----:B------:R-:W-:Y:S08]  /*0000*/  LDC R1, c[0x0][0x37c] ;  /* 0x0000df00ff017b82 */ /* 0x000ff00000000800 */
[----:B------:R-:W0:Y:S08]  /*0010*/  S2UR UR6, SR_CTAID.X ;  /* 0x00000000000679c3 */ /* 0x000e300000002500 */
[----:B------:R-:W0:Y:S02]  /*0020*/  LDC R0, c[0x0][0x390] ;  /* 0x0000e400ff007b82 */ /* 0x000e240000000800 */
[----:B0-----:R-:W-:-:S13]  /*0030*/  ISETP.LE.AND P0, PT, R0, UR6, PT ;  /* 0x0000000600007c0c */ /* 0x001fda000bf03270 */
[----:B------:R-:W-:Y:S05]  /*0040*/  @P0 EXIT ;  /* 0x000000000000094d */ /* 0x000fea0003800000 */
[----:B------:R-:W0:Y:S01]  /*0050*/  S2R R2, SR_TID.X ;  /* 0x0000000000027919 */ /* 0x000e220000002100 */
[----:B------:R-:W0:Y:S01]  /*0060*/  LDC R10, c[0x0][0x394] ;  /* 0x0000e500ff0a7b82 */ /* 0x000e220000000800 */
[----:B------:R-:W1:Y:S01]  /*0070*/  LDCU.64 UR8, c[0x0][0x358] ;  /* 0x00006b00ff0877ac */ /* 0x000e620008000a00 */
[----:B------:R-:W-:Y:S01]  /*0080*/  BSSY.RECONVERGENT B0, `(.L_x_0) ;  /* 0x000000f000007945 */ /* 0x000fe20003800200 */
[----:B------:R-:W-:Y:S01]  /*0090*/  IMAD.MOV.U32 R0, RZ, RZ, RZ ;  /* 0x000000ffff007224 */ /* 0x000fe200078e00ff */
[----:B0-----:R-:W-:-:S13]  /*00a0*/  ISETP.GE.AND P0, PT, R2, R10, PT ;  /* 0x0000000a0200720c */ /* 0x001fda0003f06270 */
[----:B-1----:R-:W-:Y:S05]  /*00b0*/  @P0 BRA `(.L_x_1) ;  /* 0x00000000002c0947 */ /* 0x002fea0003800000 */
[----:B------:R-:W0:Y:S01]  /*00c0*/  LDC R8, c[0x0][0x360] ;  /* 0x0000d800ff087b82 */ /* 0x000e220000000800 */
[----:B------:R-:W-:Y:S02]  /*00d0*/  IMAD.MOV.U32 R0, RZ, RZ, RZ ;  /* 0x000000ffff007224 */ /* 0x000fe400078e00ff */
[----:B------:R-:W-:-:S05]  /*00e0*/  IMAD.MOV.U32 R3, RZ, RZ, R2 ;  /* 0x000000ffff037224 */ /* 0x000fca00078e0002 */
[----:B------:R-:W1:Y:S02]  /*00f0*/  LDC.64 R6, c[0x0][0x380] ;  /* 0x0000e000ff067b82 */ /* 0x000e640000000a00 */
.L_x_2:
[----:B------:R-:W-:-:S04]  /*0100*/  IMAD R5, R10, UR6, R3 ;  /* 0x000000060a057c24 */ /* 0x000fc8000f8e0203 */
[----:B-1----:R-:W-:-:S06]  /*0110*/  IMAD.WIDE R4, R5, 0x4, R6 ;  /* 0x0000000405047825 */ /* 0x002fcc00078e0206 */
[----:B------:R-:W2:Y:S01]  /*0120*/  LDG.E R5, desc[UR8][R4.64] ;  /* 0x0000000804057981 */ /* 0x000ea2000c1e1900 */
[----:B0-----:R-:W-:-:S05]  /*0130*/  IMAD.IADD R3, R8, 0x1, R3 ;  /* 0x0000000108037824 */ /* 0x001fca00078e0203 */
[----:B------:R-:W-:Y:S01]  /*0140*/  ISETP.GE.AND P0, PT, R3, R10, PT ;  /* 0x0000000a0300720c */ /* 0x000fe20003f06270 */
[----:B--2---:R-:W-:-:S12]  /*0150*/  FFMA R0, R5, R5, R0 ;  /* 0x0000000505007223 */ /* 0x004fd80000000000 */
[----:B------:R-:W-:Y:S05]  /*0160*/  @!P0 BRA `(.L_x_2) ;  /* 0xfffffffc00e48947 */ /* 0x000fea000383ffff */
.L_x_1:
[----:B------:R-:W-:Y:S05]  /*0170*/  BSYNC.RECONVERGENT B0 ;  /* 0x0000000000007941 */ /* 0x000fea0003800200 */
.L_x_0:
[----:B------:R-:W0:Y:S01]  /*0180*/  S2UR UR5, SR_CgaCtaId ;  /* 0x00000000000579c3 */ /* 0x000e220000008800 */
[----:B------:R-:W-:Y:S01]  /*0190*/  UMOV UR4, 0x400 ;  /* 0x0000040000047882 */ /* 0x000fe20000000000 */
[----:B------:R-:W1:Y:S01]  /*01a0*/  LDCU UR7, c[0x0][0x360] ;  /* 0x00006c00ff0777ac */ /* 0x000e620008000800 */
[----:B------:R-:W2:Y:S01]  /*01b0*/  LDCU UR10, c[0x0][0x394] ;  /* 0x00007280ff0a77ac */ /* 0x000ea20008000800 */
[----:B-1----:R-:W-:Y:S02]  /*01c0*/  UISETP.GE.U32.AND UP0, UPT, UR7, 0x2, UPT ;  /* 0x000000020700788c */ /* 0x002fe4000bf06070 */
[----:B0-----:R-:W-:Y:S01]  /*01d0*/  ULEA UR4, UR5, UR4, 0x18 ;  /* 0x0000000405047291 */ /* 0x001fe2000f8ec0ff */
[----:B--2---:R-:W-:-:S05]  /*01e0*/  ISETP.GE.AND P1, PT, R2, UR10, PT ;  /* 0x0000000a02007c0c */ /* 0x004fca000bf26270 */
[----:B------:R-:W-:-:S05]  /*01f0*/  LEA R5, R2, UR4, 0x2 ;  /* 0x0000000402057c11 */ /* 0x000fca000f8e10ff */
[----:B------:R0:W-:Y:S01]  /*0200*/  STS [R5], R0 ;  /* 0x0000000005007388 */ /* 0x0001e20000000800 */
[----:B------:R-:W-:Y:S06]  /*0210*/  BAR.SYNC.DEFER_BLOCKING 0x0 ;  /* 0x0000000000007b1d */ /* 0x000fec0000010000 */
[----:B------:R-:W-:Y:S05]  /*0220*/  BRA.U !UP0, `(.L_x_3) ;  /* 0x0000000108307547 */ /* 0x000fea000b800000 */
[----:B0-----:R-:W-:-:S07]  /*0230*/  MOV R0, UR7 ;  /* 0x0000000700007c02 */ /* 0x001fce0008000f00 */
.L_x_4:
[----:B------:R-:W-:-:S04]  /*0240*/  SHF.R.U32.HI R6, RZ, 0x1, R0 ;  /* 0x00000001ff067819 */ /* 0x000fc80000011600 */
[----:B------:R-:W-:-:S13]  /*0250*/  ISETP.GE.U32.AND P0, PT, R2, R6, PT ;  /* 0x000000060200720c */ /* 0x000fda0003f06070 */
[----:B------:R-:W-:Y:S01]  /*0260*/  @!P0 IMAD R3, R6, 0x4, R5 ;  /* 0x0000000406038824 */ /* 0x000fe200078e0205 */
[----:B------:R-:W-:Y:S05]  /*0270*/  @!P0 LDS R4, [R5] ;  /* 0x0000000005048984 */ /* 0x000fea0000000800 */
[----:B------:R-:W0:Y:S02]  /*0280*/  @!P0 LDS R3, [R3] ;  /* 0x0000000003038984 */ /* 0x000e240000000800 */
[----:B0-----:R-:W-:-:S05]  /*0290*/  @!P0 FADD R4, R3, R4 ;  /* 0x0000000403048221 */ /* 0x001fca0000000000 */
[----:B------:R1:W-:Y:S01]  /*02a0*/  @!P0 STS [R5], R4 ;  /* 0x0000000405008388 */ /* 0x0003e20000000800 */
[----:B------:R-:W-:Y:S01]  /*02b0*/  BAR.SYNC.DEFER_BLOCKING 0x0 ;  /* 0x0000000000007b1d */ /* 0x000fe20000010000 */
[----:B------:R-:W-:Y:S01]  /*02c0*/  ISETP.GT.U32.AND P0, PT, R0, 0x3, PT ;  /* 0x000000030000780c */ /* 0x000fe20003f04070 */
[----:B------:R-:W-:-:S12]  /*02d0*/  IMAD.MOV.U32 R0, RZ, RZ, R6 ;  /* 0x000000ffff007224 */ /* 0x000fd800078e0006 */
[----:B-1----:R-:W-:Y:S05]  /*02e0*/  @P0 BRA `(.L_x_4) ;  /* 0xfffffffc00d40947 */ /* 0x002fea000383ffff */
.L_x_3:
[----:B------:R-:W-:Y:S05]  /*02f0*/  @P1 EXIT ;  /* 0x000000000000194d */ /* 0x000fea0003800000 */
[----:B------:R-:W1:Y:S01]  /*0300*/  S2UR UR5, SR_CgaCtaId ;  /* 0x00000000000579c3 */ /* 0x000e620000008800 */
[----:B------:R-:W-:Y:S01]  /*0310*/  UMOV UR4, 0x400 ;  /* 0x0000040000047882 */ /* 0x000fe20000000000 */
[----:B------:R-:W-:-:S04]  /*0320*/  I2FP.F32.S32 R3, UR10 ;  /* 0x0000000a00037c45 */ /* 0x000fc80008201400 */
[----:B------:R-:W0:Y:S02]  /*0330*/  MUFU.RCP R4, R3 ;  /* 0x0000000300047308 */ /* 0x000e240000001000 */
[----:B0-----:R-:W-:Y:S01]  /*0340*/  FFMA R5, -R3, R4, 1 ;  /* 0x3f80000003057423 */ /* 0x001fe20000000104 */
[----:B-1----:R-:W-:-:S03]  /*0350*/  ULEA UR4, UR5, UR4, 0x18 ;  /* 0x0000000405047291 */ /* 0x002fc6000f8ec0ff */
[----:B------:R-:W-:-:S06]  /*0360*/  FFMA R5, R4, R5, R4 ;  /* 0x0000000504057223 */ /* 0x000fcc0000000004 */
[----:B------:R-:W0:Y:S02]  /*0370*/  LDS R0, [UR4] ;  /* 0x00000004ff007984 */ /* 0x000e240008000800 */
[----:B0-----:R-:W0:Y:S01]  /*0380*/  FCHK P0, R0, R3 ;  /* 0x0000000300007302 */ /* 0x001e220000000000 */
[----:B------:R-:W-:-:S04]  /*0390*/  FFMA R4, R0, R5, RZ ;  /* 0x0000000500047223 */ /* 0x000fc800000000ff */
[----:B------:R-:W-:-:S04]  /*03a0*/  FFMA R6, -R3, R4, R0 ;  /* 0x0000000403067223 */ /* 0x000fc80000000100 */
[----:B------:R-:W-:Y:S01]  /*03b0*/  FFMA R8, R5, R6, R4 ;  /* 0x0000000605087223 */ /* 0x000fe20000000004 */
[----:B0-----:R-:W-:Y:S06]  /*03c0*/  @!P0 BRA `(.L_x_5) ;  /* 0x00000000000c8947 */ /* 0x001fec0003800000 */
[----:B------:R-:W-:-:S07]  /*03d0*/  MOV R8, 0x3f0 ;  /* 0x000003f000087802 */ /* 0x000fce0000000f00 */
[----:B------:R-:W-:Y:S05]  /*03e0*/  CALL.REL.NOINC `($__internal_1_$__cuda_sm3x_div_rn_noftz_f32_slowpath) ;  /* 0x0000000400107944 */ /* 0x000fea0003c00000 */
[----:B------:R-:W-:-:S07]  /*03f0*/  IMAD.MOV.U32 R8, RZ, RZ, R0 ;  /* 0x000000ffff087224 */ /* 0x000fce00078e0000 */
.L_x_5:
[----:B------:R-:W0:Y:S01]  /*0400*/  F2F.F64.F32 R4, R8 ;  /* 0x0000000800047310 */ /* 0x000e220000201800 */
[----:B------:R-:W-:Y:S01]  /*0410*/  UMOV UR4, 0x88e368f1 ;  /* 0x88e368f100047882 */ /* 0x000fe20000000000 */
[----:B------:R-:W-:Y:S01]  /*0420*/  UMOV UR5, 0x3ee4f8b5 ;  /* 0x3ee4f8b500057882 */ /* 0x000fe20000000000 */
[----:B------:R-:W1:Y:S01]  /*0430*/  LDC R9, c[0x0][0x394] ;  /* 0x0000e500ff097b82 */ /* 0x000e620000000800 */
[----:B------:R-:W-:Y:S07]  /*0440*/  BSSY.RECONVERGENT B0, `(.L_x_6) ;  /* 0x0000011000007945 */ /* 0x000fee0003800200 */
[----:B------:R-:W2:Y:S01]  /*0450*/  LDC.64 R6, c[0x0][0x380] ;  /* 0x0000e000ff067b82 */ /* 0x000ea20000000a00 */
[----:B0-----:R-:W-:Y:S01]  /*0460*/  DADD R10, R4, UR4 ;  /* 0x00000004040a7e29 */ /* 0x001fe20008000000 */
[----:B------:R-:W0:Y:S06]  /*0470*/  LDCU UR4, c[0x0][0x394] ;  /* 0x00007280ff0477ac */ /* 0x000e2c0008000800 */
[----:B------:R-:W3:Y:S03]  /*0480*/  LDC.64 R4, c[0x0][0x388] ;  /* 0x0000e200ff047b82 */ /* 0x000ee60000000a00 */
[----:B------:R-:W4:Y:S02]  /*0490*/  F2F.F32.F64 R10, R10 ;  /* 0x0000000a000a7310 */ /* 0x000f240000301000 */
[----:B----4-:R-:W-:-:S06]  /*04a0*/  IADD3 R0, PT, PT, R10, -0xd000000, RZ ;  /* 0xf30000000a007810 */ /* 0x010fcc0007ffe0ff */
[----:B------:R4:W0:Y:S01]  /*04b0*/  MUFU.RSQ R13, R10 ;  /* 0x0000000a000d7308 */ /* 0x0008220000001400 */
[----:B------:R-:W-:-:S13]  /*04c0*/  ISETP.GT.U32.AND P0, PT, R0, 0x727fffff, PT ;  /* 0x727fffff0000780c */ /* 0x000fda0003f04070 */
[----:B-12-4-:R-:W-:Y:S05]  /*04d0*/  @!P0 BRA `(.L_x_7) ;  /* 0x00000000000c8947 */ /* 0x016fea0003800000 */
[----:B0-----:R-:W-:-:S07]  /*04e0*/  MOV R13, 0x500 ;  /* 0x00000500000d7802 */ /* 0x001fce0000000f00 */
[----:B---3--:R-:W-:Y:S05]  /*04f0*/  CALL.REL.NOINC `($__internal_0_$__cuda_sm20_sqrt_rn_f32_slowpath) ;  /* 0x0000000000707944 */ /* 0x008fea0003c00000 */
[----:B------:R-:W-:Y:S05]  /*0500*/  BRA `(.L_x_8) ;  /* 0x0000000000107947 */ /* 0x000fea0003800000 */
.L_x_7:
[----:B0-----:R-:W-:Y:S01]  /*0510*/  FMUL.FTZ R3, R10, R13 ;  /* 0x0000000d0a037220 */ /* 0x001fe20000410000 */
[----:B------:R-:W-:-:S03]  /*0520*/  FMUL.FTZ R8, R13, 0.5 ;  /* 0x3f0000000d087820 */ /* 0x000fc60000410000 */
[----:B------:R-:W-:-:S04]  /*0530*/  FFMA R0, -R3, R3, R10 ;  /* 0x0000000303007223 */ /* 0x000fc8000000010a */
[----:B------:R-:W-:-:S07]  /*0540*/  FFMA R3, R0, R8, R3 ;  /* 0x0000000800037223 */ /* 0x000fce0000000003 */
.L_x_8:
[----:B------:R-:W-:Y:S05]  /*0550*/  BSYNC.RECONVERGENT B0 ;  /* 0x0000000000007941 */ /* 0x000fea0003800200 */
.L_x_6:
[----:B------:R-:W-:-:S04]  /*0560*/  IMAD R11, R9, UR6, R2 ;  /* 0x00000006090b7c24 */ /* 0x000fc8000f8e0202 */
[----:B------:R-:W-:-:S05]  /*0570*/  IMAD.WIDE R12, R11, 0x4, R6 ;  /* 0x000000040b0c7825 */ /* 0x000fca00078e0206 */
[----:B------:R-:W2:Y:S01]  /*0580*/  LDG.E R0, desc[UR8][R12.64] ;  /* 0x000000080c007981 */ /* 0x000ea2000c1e1900 */
[----:B------:R-:W0:Y:S01]  /*0590*/  MUFU.RCP R8, R3 ;  /* 0x0000000300087308 */ /* 0x000e220000001000 */
[----:B------:R-:W-:Y:S01]  /*05a0*/  BSSY.RECONVERGENT B0, `(.L_x_9) ;  /* 0x000000b000007945 */ /* 0x000fe20003800200 */
[----:B0-----:R-:W-:-:S04]  /*05b0*/  FFMA R15, -R3, R8, 1 ;  /* 0x3f800000030f7423 */ /* 0x001fc80000000108 */
[----:B------:R-:W-:Y:S02]  /*05c0*/  FFMA R15, R8, R15, R8 ;  /* 0x0000000f080f7223 */ /* 0x000fe40000000008 */
[----:B--2---:R-:W0:Y:S02]  /*05d0*/  FCHK P0, R0, R3 ;  /* 0x0000000300007302 */ /* 0x004e240000000000 */
[----:B------:R-:W-:-:S04]  /*05e0*/  FFMA R8, R0, R15, RZ ;  /* 0x0000000f00087223 */ /* 0x000fc800000000ff */
[----:B------:R-:W-:-:S04]  /*05f0*/  FFMA R10, -R3, R8, R0 ;  /* 0x00000008030a7223 */ /* 0x000fc80000000100 */
[----:B------:R-:W-:Y:S01]  /*0600*/  FFMA R15, R15, R10, R8 ;  /* 0x0000000a0f0f7223 */ /* 0x000fe20000000008 */
[----:B0-----:R-:W-:Y:S06]  /*0610*/  @!P0 BRA `(.L_x_10) ;  /* 0x00000000000c8947 */ /* 0x001fec0003800000 */
[----:B------:R-:W-:-:S07]  /*0620*/  MOV R8, 0x640 ;  /* 0x0000064000087802 */ /* 0x000fce0000000f00 */
[----:B---3--:R-:W-:Y:S05]  /*0630*/  CALL.REL.NOINC `($__internal_1_$__cuda_sm3x_div_rn_noftz_f32_slowpath) ;  /* 0x00000000007c7944 */ /* 0x008fea0003c00000 */
[----:B------:R-:W-:-:S07]  /*0640*/  IMAD.MOV.U32 R15, RZ, RZ, R0 ;  /* 0x000000ffff0f7224 */ /* 0x000fce00078e0000 */
.L_x_10:
[----:B------:R-:W-:Y:S05]  /*0650*/  BSYNC.RECONVERGENT B0 ;  /* 0x0000000000007941 */ /* 0x000fea0003800200 */
.L_x_9:
[----:B---3--:R-:W-:-:S04]  /*0660*/  IMAD.WIDE R10, R11, 0x4, R4 ;  /* 0x000000040b0a7825 */ /* 0x008fc800078e0204 */
[----:B------:R-:W-:Y:S01]  /*0670*/  VIADD R2, R2, UR7 ;  /* 0x0000000702027c36 */ /* 0x000fe20008000000 */
[----:B------:R0:W-:Y:S04]  /*0680*/  STG.E desc[UR8][R10.64], R15 ;  /* 0x0000000f0a007986 */ /* 0x0001e8000c101908 */
[----:B------:R-:W-:-:S13]  /*0690*/  ISETP.GE.AND P0, PT, R2, UR4, PT ;  /* 0x0000000402007c0c */ /* 0x000fda000bf06270 */
[----:B0-----:R-:W-:Y:S05]  /*06a0*/  @!P0 BRA `(.L_x_6) ;  /* 0xfffffffc00ac8947 */ /* 0x001fea000383ffff */
[----:B------:R-:W-:Y:S05]  /*06b0*/  EXIT ;  /* 0x000000000000794d */ /* 0x000fea0003800000 */
        .weak           $__internal_0_$__cuda_sm20_sqrt_rn_f32_slowpath
        .type           $__internal_0_$__cuda_sm20_sqrt_rn_f32_slowpath,@function
        .size           $__internal_0_$__cuda_sm20_sqrt_rn_f32_slowpath,($__internal_1_$__cuda_sm3x_div_rn_noftz_f32_slowpath - $__internal_0_$__cuda_sm20_sqrt_rn_f32_slowpath)
$__internal_0_$__cuda_sm20_sqrt_rn_f32_slowpath:
[----:B------:R-:W-:-:S13]  /*06c0*/  LOP3.LUT P0, RZ, R10, 0x7fffffff, RZ, 0xc0, !PT ;  /* 0x7fffffff0aff7812 */ /* 0x000fda000780c0ff */
[----:B------:R-:W-:Y:S01]  /*06d0*/  @!P0 IMAD.MOV.U32 R3, RZ, RZ, R10 ;  /* 0x000000ffff038224 */ /* 0x000fe200078e000a */
[----:B------:R-:W-:Y:S06]  /*06e0*/  @!P0 BRA `(.L_x_11) ;  /* 0x0000000000448947 */ /* 0x000fec0003800000 */
[----:B------:R-:W-:Y:S02]  /*06f0*/  FSETP.GEU.FTZ.AND P0, PT, R10, RZ, PT ;  /* 0x000000ff0a00720b */ /* 0x000fe40003f1e000 */
[----:B------:R-:W-:-:S11]  /*0700*/  MOV R0, R10 ;  /* 0x0000000a00007202 */ /* 0x000fd60000000f00 */
[----:B------:R-:W-:Y:S01]  /*0710*/  @!P0 IMAD.MOV.U32 R3, RZ, RZ, 0x7fffffff ;  /* 0x7fffffffff038424 */ /* 0x000fe200078e00ff */
[----:B------:R-:W-:Y:S06]  /*0720*/  @!P0 BRA `(.L_x_11) ;  /* 0x0000000000348947 */ /* 0x000fec0003800000 */
[----:B------:R-:W-:-:S13]  /*0730*/  FSETP.GTU.FTZ.AND P0, PT, |R0|, +INF , PT ;  /* 0x7f8000000000780b */ /* 0x000fda0003f1c200 */
[----:B------:R-:W-:Y:S01]  /*0740*/  @P0 FADD.FTZ R3, R0, 1 ;  /* 0x3f80000000030421 */ /* 0x000fe20000010000 */
[----:B------:R-:W-:Y:S06]  /*0750*/  @P0 BRA `(.L_x_11) ;  /* 0x0000000000280947 */ /* 0x000fec0003800000 */
[----:B------:R-:W-:-:S13]  /*0760*/  FSETP.NEU.FTZ.AND P0, PT, |R0|, +INF , PT ;  /* 0x7f8000000000780b */ /* 0x000fda0003f1d200 */
[----:B------:R-:W-:-:S04]  /*0770*/  @P0 FFMA R8, R0, 1.84467440737095516160e+19, RZ ;  /* 0x5f80000000080823 */ /* 0x000fc800000000ff */
[----:B------:R-:W0:Y:S02]  /*0780*/  @P0 MUFU.RSQ R3, R8 ;  /* 0x0000000800030308 */ /* 0x000e240000001400 */
[----:B0-----:R-:W-:Y:S01]  /*0790*/  @P0 FMUL.FTZ R11, R8, R3 ;  /* 0x00000003080b0220 */ /* 0x001fe20000410000 */
[----:B------:R-:W-:Y:S01]  /*07a0*/  @P0 FMUL.FTZ R12, R3, 0.5 ;  /* 0x3f000000030c0820 */ /* 0x000fe20000410000 */
[----:B------:R-:W-:Y:S02]  /*07b0*/  @!P0 IMAD.MOV.U32 R3, RZ, RZ, R0 ;  /* 0x000000ffff038224 */ /* 0x000fe400078e0000 */
[----:B------:R-:W-:-:S04]  /*07c0*/  @P0 FADD.FTZ R10, -R11, -RZ ;  /* 0x800000ff0b0a0221 */ /* 0x000fc80000010100 */
[----:B------:R-:W-:-:S04]  /*07d0*/  @P0 FFMA R10, R11, R10, R8 ;  /* 0x0000000a0b0a0223 */ /* 0x000fc80000000008 */
[----:B------:R-:W-:-:S04]  /*07e0*/  @P0 FFMA R10, R10, R12, R11 ;  /* 0x0000000c0a0a0223 */ /* 0x000fc8000000000b */
[----:B------:R-:W-:-:S07]  /*07f0*/  @P0 FMUL.FTZ R3, R10, 2.3283064365386962891e-10 ;  /* 0x2f8000000a030820 */ /* 0x000fce0000410000 */
.L_x_11:
[----:B------:R-:W-:Y:S02]  /*0800*/  HFMA2 R11, -RZ, RZ, 0, 0 ;  /* 0x00000000ff0b7431 */ /* 0x000fe400000001ff */
[----:B------:R-:W-:-:S04]  /*0810*/  IMAD.MOV.U32 R10, RZ, RZ, R13 ;  /* 0x000000ffff0a7224 */ /* 0x000fc800078e000d */
[----:B------:R-:W-:Y:S05]  /*0820*/  RET.REL.NODEC R10 `(_Z3rmsPKfPfii) ;  /* 0xfffffff40af47950 */ /* 0x000fea0003c3ffff */
        .weak           $__internal_1_$__cuda_sm3x_div_rn_noftz_f32_slowpath
        .type           $__internal_1_$__cuda_sm3x_div_rn_noftz_f32_slowpath,@function
        .size           $__internal_1_$__cuda_sm3x_div_rn_noftz_f32_slowpath,(.L_x_25 - $__internal_1_$__cuda_sm3x_div_rn_noftz_f32_slowpath)
$__internal_1_$__cuda_sm3x_div_rn_noftz_f32_slowpath:
[--C-:B------:R-:W-:Y:S01]  /*0830*/  SHF.R.U32.HI R12, RZ, 0x17, R3.reuse ;  /* 0x00000017ff0c7819 */ /* 0x100fe20000011603 */
[----:B------:R-:W-:Y:S01]  /*0840*/  BSSY.RECONVERGENT B1, `(.L_x_12) ;  /* 0x0000063000017945 */ /* 0x000fe20003800200 */
[----:B------:R-:W-:Y:S01]  /*0850*/  SHF.R.U32.HI R10, RZ, 0x17, R0 ;  /* 0x00000017ff0a7819 */ /* 0x000fe20000011600 */
[----:B------:R-:W-:Y:S01]  /*0860*/  IMAD.MOV.U32 R13, RZ, RZ, R3 ;  /* 0x000000ffff0d7224 */ /* 0x000fe200078e0003 */
[----:B------:R-:W-:Y:S02]  /*0870*/  LOP3.LUT R12, R12, 0xff, RZ, 0xc0, !PT ;  /* 0x000000ff0c0c7812 */ /* 0x000fe400078ec0ff */
[----:B------:R-:W-:-:S03]  /*0880*/  LOP3.LUT R16, R10, 0xff, RZ, 0xc0, !PT ;  /* 0x000000ff0a107812 */ /* 0x000fc600078ec0ff */
[----:B------:R-:W-:Y:S02]  /*0890*/  VIADD R15, R12, 0xffffffff ;  /* 0xffffffff0c0f7836 */ /* 0x000fe40000000000 */
[----:B------:R-:W-:-:S03]  /*08a0*/  VIADD R14, R16, 0xffffffff ;  /* 0xffffffff100e7836 */ /* 0x000fc60000000000 */
[----:B------:R-:W-:-:S04]  /*08b0*/  ISETP.GT.U32.AND P0, PT, R15, 0xfd, PT ;  /* 0x000000fd0f00780c */ /* 0x000fc80003f04070 */
[----:B------:R-:W-:-:S13]  /*08c0*/  ISETP.GT.U32.OR P0, PT, R14, 0xfd, P0 ;  /* 0x000000fd0e00780c */ /* 0x000fda0000704470 */
[----:B------:R-:W-:Y:S01]  /*08d0*/  @!P0 MOV R10, RZ ;  /* 0x000000ff000a8202 */ /* 0x000fe20000000f00 */
[----:B------:R-:W-:Y:S06]  /*08e0*/  @!P0 BRA `(.L_x_13) ;  /* 0x00000000005c8947 */ /* 0x000fec0003800000 */
[----:B------:R-:W-:Y:S02]  /*08f0*/  FSETP.GTU.FTZ.AND P0, PT, |R0|, +INF , PT ;  /* 0x7f8000000000780b */ /* 0x000fe40003f1c200 */
[----:B------:R-:W-:-:S04]  /*0900*/  FSETP.GTU.FTZ.AND P1, PT, |R3|, +INF , PT ;  /* 0x7f8000000300780b */ /* 0x000fc80003f3c200 */
[----:B------:R-:W-:-:S13]  /*0910*/  PLOP3.LUT P0, PT, P0, P1, PT, 0xf8, 0x8f ;  /* 0x00000000008f781c */ /* 0x000fda0000703f70 */
[----:B------:R-:W-:Y:S05]  /*0920*/  @P0 BRA `(.L_x_14) ;  /* 0x00000004004c0947 */ /* 0x000fea0003800000 */
[----:B------:R-:W-:-:S13]  /*0930*/  LOP3.LUT P0, RZ, R13, 0x7fffffff, R0, 0xc8, !PT ;  /* 0x7fffffff0dff7812 */ /* 0x000fda000780c800 */
[----:B------:R-:W-:Y:S05]  /*0940*/  @!P0 BRA `(.L_x_15) ;  /* 0x00000004003c8947 */ /* 0x000fea0003800000 */
[C---:B------:R-:W-:Y:S02]  /*0950*/  FSETP.NEU.FTZ.AND P2, PT, |R0|.reuse, +INF , PT ;  /* 0x7f8000000000780b */ /* 0x040fe40003f5d200 */
[----:B------:R-:W-:Y:S02]  /*0960*/  FSETP.NEU.FTZ.AND P1, PT, |R3|, +INF , PT ;  /* 0x7f8000000300780b */ /* 0x000fe40003f3d200 */
[----:B------:R-:W-:-:S11]  /*0970*/  FSETP.NEU.FTZ.AND P0, PT, |R0|, +INF , PT ;  /* 0x7f8000000000780b */ /* 0x000fd60003f1d200 */
[----:B------:R-:W-:Y:S05]  /*0980*/  @!P1 BRA !P2, `(.L_x_15) ;  /* 0x00000004002c9947 */ /* 0x000fea0005000000 */
[----:B------:R-:W-:-:S04]  /*0990*/  LOP3.LUT P2, RZ, R0, 0x7fffffff, RZ, 0xc0, !PT ;  /* 0x7fffffff00ff7812 */ /* 0x000fc8000784c0ff */
[----:B------:R-:W-:-:S13]  /*09a0*/  PLOP3.LUT P1, PT, P1, P2, PT, 0x2f, 0xf2 ;  /* 0x0000000000f2781c */ /* 0x000fda0000f24577 */
[----:B------:R-:W-:Y:S05]  /*09b0*/  @P1 BRA `(.L_x_16) ;  /* 0x0000000400181947 */ /* 0x000fea0003800000 */
[----:B------:R-:W-:-:S04]  /*09c0*/  LOP3.LUT P1, RZ, R13, 0x7fffffff, RZ, 0xc0, !PT ;  /* 0x7fffffff0dff7812 */ /* 0x000fc8000782c0ff */
[----:B------:R-:W-:-:S13]  /*09d0*/  PLOP3.LUT P0, PT, P0, P1, PT, 0x2f, 0xf2 ;  /* 0x0000000000f2781c */ /* 0x000fda0000702577 */
[----:B------:R-:W-:Y:S05]  /*09e0*/  @P0 BRA `(.L_x_17) ;  /* 0x0000000400000947 */ /* 0x000fea0003800000 */
[----:B------:R-:W-:Y:S02]  /*09f0*/  ISETP.GE.AND P0, PT, R14, RZ, PT ;  /* 0x000000ff0e00720c */ /* 0x000fe40003f06270 */
[----:B------:R-:W-:-:S11]  /*0a00*/  ISETP.GE.AND P1, PT, R15, RZ, PT ;  /* 0x000000ff0f00720c */ /* 0x000fd60003f26270 */
[----:B------:R-:W-:Y:S02]  /*0a10*/  @P0 IMAD.MOV.U32 R10, RZ, RZ, RZ ;  /* 0x000000ffff0a0224 */ /* 0x000fe400078e00ff */
[----:B------:R-:W-:Y:S01]  /*0a20*/  @!P0 FFMA R0, R0, 1.84467440737095516160e+19, RZ ;  /* 0x5f80000000008823 */ /* 0x000fe200000000ff */
[----:B------:R-:W-:Y:S02]  /*0a30*/  @!P0 IMAD.MOV.U32 R10, RZ, RZ, -0x40 ;  /* 0xffffffc0ff0a8424 */ /* 0x000fe400078e00ff */
[----:B------:R-:W-:Y:S02]  /*0a40*/  @!P1 FFMA R13, R3, 1.84467440737095516160e+19, RZ ;  /* 0x5f800000030d9823 */ /* 0x000fe400000000ff */
[----:B------:R-:W-:-:S07]  /*0a50*/  @!P1 VIADD R10, R10, 0x40 ;  /* 0x000000400a0a9836 */ /* 0x000fce0000000000 */
.L_x_13:
[----:B------:R-:W-:Y:S01]  /*0a60*/  LEA R14, R12, 0xc0800000, 0x17 ;  /* 0xc08000000c0e7811 */ /* 0x000fe200078eb8ff */
[----:B------:R-:W-:Y:S03]  /*0a70*/  BSSY.RECONVERGENT B2, `(.L_x_18) ;  /* 0x0000036000027945 */ /* 0x000fe60003800200 */
[----:B------:R-:W-:Y:S01]  /*0a80*/  IADD3 R14, PT, PT, -R14, R13, RZ ;  /* 0x0000000d0e0e7210 */ /* 0x000fe20007ffe1ff */
[----:B------:R-:W-:-:S03]  /*0a90*/  VIADD R13, R16, 0xffffff81 ;  /* 0xffffff81100d7836 */ /* 0x000fc60000000000 */
[----:B------:R-:W0:Y:S01]  /*0aa0*/  MUFU.RCP R15, R14 ;  /* 0x0000000e000f7308 */ /* 0x000e220000001000 */
[----:B------:R-:W-:Y:S01]  /*0ab0*/  FADD.FTZ R17, -R14, -RZ ;  /* 0x800000ff0e117221 */ /* 0x000fe20000010100 */
[C---:B------:R-:W-:Y:S01]  /*0ac0*/  IMAD R0, R13.reuse, -0x800000, R0 ;  /* 0xff8000000d007824 */ /* 0x040fe200078e0200 */
[----:B------:R-:W-:-:S05]  /*0ad0*/  IADD3 R13, PT, PT, R13, 0x7f, -R12 ;  /* 0x0000007f0d0d7810 */ /* 0x000fca0007ffe80c */
[----:B------:R-:W-:Y:S02]  /*0ae0*/  IMAD.IADD R13, R13, 0x1, R10 ;  /* 0x000000010d0d7824 */ /* 0x000fe400078e020a */
[----:B0-----:R-:W-:-:S04]  /*0af0*/  FFMA R16, R15, R17, 1 ;  /* 0x3f8000000f107423 */ /* 0x001fc80000000011 */
[----:B------:R-:W-:-:S04]  /*0b00*/  FFMA R18, R15, R16, R15 ;  /* 0x000000100f127223 */ /* 0x000fc8000000000f */
[----:B------:R-:W-:-:S04]  /*0b10*/  FFMA R15, R0, R18, RZ ;  /* 0x00000012000f7223 */ /* 0x000fc800000000ff */
[----:B------:R-:W-:-:S04]  /*0b20*/  FFMA R16, R17, R15, R0 ;  /* 0x0000000f11107223 */ /* 0x000fc80000000000 */
[----:B------:R-:W-:-:S04]  /*0b30*/  FFMA R15, R18, R16, R15 ;  /* 0x00000010120f7223 */ /* 0x000fc8000000000f */
[----:B------:R-:W-:-:S04]  /*0b40*/  FFMA R16, R17, R15, R0 ;  /* 0x0000000f11107223 */ /* 0x000fc80000000000 */
[----:B------:R-:W-:-:S05]  /*0b50*/  FFMA R0, R18, R16, R15 ;  /* 0x0000001012007223 */ /* 0x000fca000000000f */
[----:B------:R-:W-:-:S04]  /*0b60*/  SHF.R.U32.HI R12, RZ, 0x17, R0 ;  /* 0x00000017ff0c7819 */ /* 0x000fc80000011600 */
[----:B------:R-:W-:-:S05]  /*0b70*/  LOP3.LUT R12, R12, 0xff, RZ, 0xc0, !PT ;  /* 0x000000ff0c0c7812 */ /* 0x000fca00078ec0ff */
[----:B------:R-:W-:-:S05]  /*0b80*/  IMAD.IADD R14, R12, 0x1, R13 ;  /* 0x000000010c0e7824 */ /* 0x000fca00078e020d */
[----:B------:R-:W-:-:S04]  /*0b90*/  IADD3 R10, PT, PT, R14, -0x1, RZ ;  /* 0xffffffff0e0a7810 */ /* 0x000fc80007ffe0ff */
[----:B------:R-:W-:-:S13]  /*0ba0*/  ISETP.GE.U32.AND P0, PT, R10, 0xfe, PT ;  /* 0x000000fe0a00780c */ /* 0x000fda0003f06070 */
[----:B------:R-:W-:Y:S05]  /*0bb0*/  @!P0 BRA `(.L_x_19) ;  /* 0x0000000000808947 */ /* 0x000fea0003800000 */
[----:B------:R-:W-:-:S13]  /*0bc0*/  ISETP.GT.AND P0, PT, R14, 0xfe, PT ;  /* 0x000000fe0e00780c */ /* 0x000fda0003f04270 */
[----:B------:R-:W-:Y:S05]  /*0bd0*/  @P0 BRA `(.L_x_20) ;  /* 0x00000000006c0947 */ /* 0x000fea0003800000 */
[----:B------:R-:W-:-:S13]  /*0be0*/  ISETP.GE.AND P0, PT, R14, 0x1, PT ;  /* 0x000000010e00780c */ /* 0x000fda0003f06270 */
[----:B------:R-:W-:Y:S05]  /*0bf0*/  @P0 BRA `(.L_x_21) ;  /* 0x0000000000740947 */ /* 0x000fea0003800000 */
[----:B------:R-:W-:Y:S02]  /*0c00*/  ISETP.GE.AND P0, PT, R14, -0x18, PT ;  /* 0xffffffe80e00780c */ /* 0x000fe40003f06270 */
[----:B------:R-:W-:-:S11]  /*0c10*/  LOP3.LUT R0, R0, 0x80000000, RZ, 0xc0, !PT ;  /* 0x8000000000007812 */ /* 0x000fd600078ec0ff */
[----:B------:R-:W-:Y:S05]  /*0c20*/  @!P0 BRA `(.L_x_21) ;  /* 0x0000000000688947 */ /* 0x000fea0003800000 */
[CCC-:B------:R-:W-:Y:S01]  /*0c30*/  FFMA.RZ R10, R18.reuse, R16.reuse, R15.reuse ;  /* 0x00000010120a7223 */ /* 0x1c0fe2000000c00f */
[-CC-:B------:R-:W-:Y:S01]  /*0c40*/  FFMA.RM R13, R18, R16.reuse, R15.reuse ;  /* 0x00000010120d7223 */ /* 0x180fe2000000400f */
[C---:B------:R-:W-:Y:S02]  /*0c50*/  ISETP.NE.AND P2, PT, R14.reuse, RZ, PT ;  /* 0x000000ff0e00720c */ /* 0x040fe40003f45270 */
[----:B------:R-:W-:Y:S02]  /*0c60*/  ISETP.NE.AND P1, PT, R14, RZ, PT ;  /* 0x000000ff0e00720c */ /* 0x000fe40003f25270 */
[----:B------:R-:W-:Y:S01]  /*0c70*/  LOP3.LUT R12, R10, 0x7fffff, RZ, 0xc0, !PT ;  /* 0x007fffff0a0c7812 */ /* 0x000fe200078ec0ff */
[----:B------:R-:W-:Y:S01]  /*0c80*/  FFMA.RP R10, R18, R16, R15 ;  /* 0x00000010120a7223 */ /* 0x000fe2000000800f */
[----:B------:R-:W-:Y:S02]  /*0c90*/  VIADD R15, R14, 0x20 ;  /* 0x000000200e0f7836 */ /* 0x000fe40000000000 */
[----:B------:R-:W-:Y:S01]  /*0ca0*/  LOP3.LUT R12, R12, 0x800000, RZ, 0xfc, !PT ;  /* 0x008000000c0c7812 */ /* 0x000fe200078efcff */
[----:B------:R-:W-:Y:S01]  /*0cb0*/  IMAD.MOV R14, RZ, RZ, -R14 ;  /* 0x000000ffff0e7224 */ /* 0x000fe200078e0a0e */
[----:B------:R-:W-:-:S02]  /*0cc0*/  FSETP.NEU.FTZ.AND P0, PT, R10, R13, PT ;  /* 0x0000000d0a00720b */ /* 0x000fc40003f1d000 */
[----:B------:R-:W-:Y:S02]  /*0cd0*/  SHF.L.U32 R15, R12, R15, RZ ;  /* 0x0000000f0c0f7219 */ /* 0x000fe400000006ff */
[----:B------:R-:W-:Y:S02]  /*0ce0*/  SEL R13, R14, RZ, P2 ;  /* 0x000000ff0e0d7207 */ /* 0x000fe40001000000 */
[----:B------:R-:W-:Y:S02]  /*0cf0*/  ISETP.NE.AND P1, PT, R15, RZ, P1 ;  /* 0x000000ff0f00720c */ /* 0x000fe40000f25270 */
[----:B------:R-:W-:Y:S02]  /*0d00*/  SHF.R.U32.HI R13, RZ, R13, R12 ;  /* 0x0000000dff0d7219 */ /* 0x000fe4000001160c */
[----:B------:R-:W-:Y:S02]  /*0d10*/  PLOP3.LUT P0, PT, P0, P1, PT, 0xf8, 0x8f ;  /* 0x00000000008f781c */ /* 0x000fe40000703f70 */
[----:B------:R-:W-:-:S02]  /*0d20*/  SHF.R.U32.HI R15, RZ, 0x1, R13 ;  /* 0x00000001ff0f7819 */ /* 0x000fc4000001160d */
[----:B------:R-:W-:-:S04]  /*0d30*/  SEL R10, RZ, 0x1, !P0 ;  /* 0x00000001ff0a7807 */ /* 0x000fc80004000000 */
[----:B------:R-:W-:-:S04]  /*0d40*/  LOP3.LUT R10, R10, 0x1, R15, 0xf8, !PT ;  /* 0x000000010a0a7812 */ /* 0x000fc800078ef80f */
[----:B------:R-:W-:-:S05]  /*0d50*/  LOP3.LUT R10, R10, R13, RZ, 0xc0, !PT ;  /* 0x0000000d0a0a7212 */ /* 0x000fca00078ec0ff */
[----:B------:R-:W-:-:S05]  /*0d60*/  IMAD.IADD R15, R15, 0x1, R10 ;  /* 0x000000010f0f7824 */ /* 0x000fca00078e020a */
[----:B------:R-:W-:Y:S01]  /*0d70*/  LOP3.LUT R0, R15, R0, RZ, 0xfc, !PT ;  /* 0x000000000f007212 */ /* 0x000fe200078efcff */
[----:B------:R-:W-:Y:S06]  /*0d80*/  BRA `(.L_x_21) ;  /* 0x0000000000107947 */ /* 0x000fec0003800000 */
.L_x_20:
[----:B------:R-:W-:-:S04]  /*0d90*/  LOP3.LUT R0, R0, 0x80000000, RZ, 0xc0, !PT ;  /* 0x8000000000007812 */ /* 0x000fc800078ec0ff */
[----:B------:R-:W-:Y:S01]  /*0da0*/  LOP3.LUT R0, R0, 0x7f800000, RZ, 0xfc, !PT ;  /* 0x7f80000000007812 */ /* 0x000fe200078efcff */
[----:B------:R-:W-:Y:S06]  /*0db0*/  BRA `(.L_x_21) ;  /* 0x0000000000047947 */ /* 0x000fec0003800000 */
.L_x_19:
[----:B------:R-:W-:-:S07]  /*0dc0*/  LEA R0, R13, R0, 0x17 ;  /* 0x000000000d007211 */ /* 0x000fce00078eb8ff */
.L_x_21:
[----:B------:R-:W-:Y:S05]  /*0dd0*/  BSYNC.RECONVERGENT B2 ;  /* 0x0000000000027941 */ /* 0x000fea0003800200 */
.L_x_18:
[----:B------:R-:W-:Y:S05]  /*0de0*/  BRA `(.L_x_22) ;  /* 0x0000000000207947 */ /* 0x000fea0003800000 */
.L_x_17:
[----:B------:R-:W-:-:S04]  /*0df0*/  LOP3.LUT R0, R13, 0x80000000, R0, 0x48, !PT ;  /* 0x800000000d007812 */ /* 0x000fc800078e4800 */
[----:B------:R-:W-:Y:S01]  /*0e00*/  LOP3.LUT R0, R0, 0x7f800000, RZ, 0xfc, !PT ;  /* 0x7f80000000007812 */ /* 0x000fe200078efcff */
[----:B------:R-:W-:Y:S06]  /*0e10*/  BRA `(.L_x_22) ;  /* 0x0000000000147947 */ /* 0x000fec0003800000 */
.L_x_16:
[----:B------:R-:W-:Y:S01]  /*0e20*/  LOP3.LUT R0, R13, 0x80000000, R0, 0x48, !PT ;  /* 0x800000000d007812 */ /* 0x000fe200078e4800 */
[----:B------:R-:W-:Y:S06]  /*0e30*/  BRA `(.L_x_22) ;  /* 0x00000000000c7947 */ /* 0x000fec0003800000 */
.L_x_15:
[----:B------:R-:W0:Y:S01]  /*0e40*/  MUFU.RSQ R0, -QNAN ;  /* 0xffc0000000007908 */ /* 0x000e220000001400 */
[----:B------:R-:W-:Y:S05]  /*0e50*/  BRA `(.L_x_22) ;  /* 0x0000000000047947 */ /* 0x000fea0003800000 */
.L_x_14:
[----:B------:R-:W-:-:S07]  /*0e60*/  FADD.FTZ R0, R0, R3 ;  /* 0x0000000300007221 */ /* 0x000fce0000010000 */
.L_x_22:
[----:B------:R-:W-:Y:S05]  /*0e70*/  BSYNC.RECONVERGENT B1 ;  /* 0x0000000000017941 */ /* 0x000fea0003800200 */
.L_x_12:
[----:B------:R-:W-:Y:S02]  /*0e80*/  IMAD.MOV.U32 R12, RZ, RZ, R8 ;  /* 0x000000ffff0c7224 */ /* 0x000fe400078e0008 */
[----:B------:R-:W-:-:S04]  /*0e90*/  IMAD.MOV.U32 R13, RZ, RZ, 0x0 ;  /* 0x00000000ff0d7424 */ /* 0x000fc800078e00ff */
[----:B0-----:R-:W-:Y:S05]  /*0ea0*/  RET.REL.NODEC R12 `(_Z3rmsPKfPfii) ;  /* 0xfffffff00c547950 */ /* 0x001fea0003c3ffff */
.L_x_23:
[----:B------:R-:W-:-:S00]  /*0eb0*/  BRA `(.L_x_23) ;  /* 0xfffffffc00fc7947 */ /* 0x000fc0000383ffff */
[----:B------:R-:W-:-:S00]  /*0ec0*/  NOP ;  /* 0x0000000000007918 */ /* 0x000fc00000000000 */
        /* <DEDUP_REMOVED lines=11> */
.L_x_25:


//--------------------- .nv.shared._Z3rmsPKfPfii  --------------------------
	.section	.nv.shared._Z3rmsPKfPfii,"aw",@nobits
	.sectionflags	@""
	.align	16
	.zero		1024


//--------------------- .nv.shared.reserved.0     --------------------------
	.section	.nv.shared.reserved.0,"aw",@nobits
	.weak		__nv_reservedSMEM_offset_0_alias
	.size		__nv_reservedSMEM_offset_0_alias, 0, 64
	.other		__nv_reservedSMEM_offset_0_alias,@"STO_CUDA_RESERVED_SHARED STV_DEFAULT"
__nv_reservedSMEM_offset_0_alias:
	.zero		0
	.zero		64


//--------------------- .nv.constant0._Z3rmsPKfPfii --------------------------
	.section	.nv.constant0._Z3rmsPKfPfii,"a",@progbits
	.sectionflags	@""
	.align	4
.nv.constant0._Z3rmsPKfPfii:
	.zero		920


//--------------------- SYMBOLS --------------------------

	.type		.nv.reservedSmem.offset0,@object
	.size		.nv.reservedSmem.offset0,0x4
	.type		.nv.reservedSmem.cap,@object
	.size		.nv.reservedSmem.cap,0x4
